//
// Generated by NVIDIA NVVM Compiler
//
// Compiler Build ID: CL-36424714
// Cuda compilation tools, release 13.0, V13.0.88
// Based on NVVM 20.0.0
//

.version 9.0
.target sm_100
.address_size 64

	// .globl	_Z12calc_nearestPKfPii

.visible .entry _Z12calc_nearestPKfPii(
	.param .u64 .ptr .align 1 _Z12calc_nearestPKfPii_param_0,
	.param .u64 .ptr .align 1 _Z12calc_nearestPKfPii_param_1,
	.param .u32 _Z12calc_nearestPKfPii_param_2
)
{
	.reg .pred 	%p<42>;
	.reg .b32 	%r<137>;
	.reg .b32 	%f<31>;
	.reg .b64 	%rd<60>;

	ld.param.u64 	%rd5, [_Z12calc_nearestPKfPii_param_0];
	ld.param.u64 	%rd4, [_Z12calc_nearestPKfPii_param_1];
	ld.param.u32 	%r70, [_Z12calc_nearestPKfPii_param_2];
	cvta.to.global.u64 	%rd1, %rd5;
	mov.u32 	%r71, %ctaid.x;
	mov.u32 	%r72, %ntid.x;
	mul.lo.s32 	%r1, %r71, %r72;
	mov.u32 	%r2, %tid.x;
	add.s32 	%r3, %r1, %r2;
	setp.ge.s32 	%p1, %r3, %r70;
	@%p1 bra 	$L__BB0_44;
	setp.eq.s32 	%p2, %r3, 0;
	selp.u32 	%r136, 1, 0, %p2;
	setp.lt.s32 	%p3, %r70, 2;
	@%p3 bra 	$L__BB0_43;
	mul.lo.s32 	%r5, %r70, %r3;
	add.s32 	%r6, %r70, -1;
	add.s32 	%r75, %r70, -2;
	and.b32  	%r7, %r6, 7;
	setp.lt.u32 	%p4, %r75, 7;
	mov.b32 	%r129, 1;
	@%p4 bra 	$L__BB0_22;
	and.b32  	%r77, %r6, -8;
	neg.s32 	%r110, %r77;
	sub.s32 	%r109, 1, %r3;
	add.s32 	%r108, %r3, -4;
	mov.b32 	%r111, 4;
	cvt.s64.s32 	%rd10, %r5;
	mov.u32 	%r107, %r5;
$L__BB0_4:
	.pragma "nounroll";
	add.s32 	%r17, %r111, -3;
	setp.eq.s32 	%p5, %r108, -3;
	@%p5 bra 	$L__BB0_6;
	add.s32 	%r79, %r136, %r5;
	mul.wide.s32 	%rd6, %r79, 4;
	add.s64 	%rd7, %rd1, %rd6;
	ld.global.f32 	%f1, [%rd7];
	add.s32 	%r80, %r107, 1;
	mul.wide.s32 	%rd8, %r80, 4;
	add.s64 	%rd9, %rd1, %rd8;
	ld.global.f32 	%f2, [%rd9];
	setp.gt.f32 	%p6, %f1, %f2;
	selp.b32 	%r136, %r17, %r136, %p6;
$L__BB0_6:
	setp.eq.s32 	%p7, %r109, -1;
	cvt.s64.s32 	%rd11, %r17;
	add.s64 	%rd12, %rd11, %rd10;
	shl.b64 	%rd13, %rd12, 2;
	add.s64 	%rd2, %rd1, %rd13;
	@%p7 bra 	$L__BB0_8;
	add.s32 	%r81, %r136, %r5;
	mul.wide.s32 	%rd14, %r81, 4;
	add.s64 	%rd15, %rd1, %rd14;
	ld.global.f32 	%f3, [%rd15];
	ld.global.f32 	%f4, [%rd2+4];
	setp.gt.f32 	%p8, %f3, %f4;
	add.s32 	%r82, %r111, -2;
	selp.b32 	%r136, %r82, %r136, %p8;
$L__BB0_8:
	setp.eq.s32 	%p9, %r109, -2;
	@%p9 bra 	$L__BB0_10;
	add.s32 	%r83, %r136, %r5;
	mul.wide.s32 	%rd16, %r83, 4;
	add.s64 	%rd17, %rd1, %rd16;
	ld.global.f32 	%f5, [%rd17];
	ld.global.f32 	%f6, [%rd2+8];
	setp.gt.f32 	%p10, %f5, %f6;
	add.s32 	%r84, %r111, -1;
	selp.b32 	%r136, %r84, %r136, %p10;
$L__BB0_10:
	setp.eq.s32 	%p11, %r109, -3;
	@%p11 bra 	$L__BB0_12;
	add.s32 	%r85, %r136, %r5;
	mul.wide.s32 	%rd18, %r85, 4;
	add.s64 	%rd19, %rd1, %rd18;
	ld.global.f32 	%f7, [%rd19];
	ld.global.f32 	%f8, [%rd2+12];
	setp.gt.f32 	%p12, %f7, %f8;
	selp.b32 	%r136, %r111, %r136, %p12;
$L__BB0_12:
	setp.eq.s32 	%p13, %r108, 1;
	@%p13 bra 	$L__BB0_14;
	add.s32 	%r86, %r136, %r5;
	mul.wide.s32 	%rd20, %r86, 4;
	add.s64 	%rd21, %rd1, %rd20;
	ld.global.f32 	%f9, [%rd21];
	ld.global.f32 	%f10, [%rd2+16];
	setp.gt.f32 	%p14, %f9, %f10;
	add.s32 	%r87, %r111, 1;
	selp.b32 	%r136, %r87, %r136, %p14;
$L__BB0_14:
	setp.eq.s32 	%p15, %r109, -5;
	@%p15 bra 	$L__BB0_16;
	add.s32 	%r88, %r136, %r5;
	mul.wide.s32 	%rd22, %r88, 4;
	add.s64 	%rd23, %rd1, %rd22;
	ld.global.f32 	%f11, [%rd23];
	ld.global.f32 	%f12, [%rd2+20];
	setp.gt.f32 	%p16, %f11, %f12;
	add.s32 	%r89, %r111, 2;
	selp.b32 	%r136, %r89, %r136, %p16;
$L__BB0_16:
	setp.eq.s32 	%p17, %r109, -6;
	@%p17 bra 	$L__BB0_18;
	add.s32 	%r90, %r136, %r5;
	mul.wide.s32 	%rd24, %r90, 4;
	add.s64 	%rd25, %rd1, %rd24;
	ld.global.f32 	%f13, [%rd25];
	ld.global.f32 	%f14, [%rd2+24];
	setp.gt.f32 	%p18, %f13, %f14;
	add.s32 	%r91, %r111, 3;
	selp.b32 	%r136, %r91, %r136, %p18;
$L__BB0_18:
	setp.eq.s32 	%p19, %r109, -7;
	@%p19 bra 	$L__BB0_20;
	add.s32 	%r92, %r136, %r5;
	mul.wide.s32 	%rd26, %r92, 4;
	add.s64 	%rd27, %rd1, %rd26;
	ld.global.f32 	%f15, [%rd27];
	ld.global.f32 	%f16, [%rd2+28];
	setp.gt.f32 	%p20, %f15, %f16;
	add.s32 	%r93, %r111, 4;
	selp.b32 	%r136, %r93, %r136, %p20;
$L__BB0_20:
	add.s32 	%r111, %r111, 8;
	add.s32 	%r110, %r110, 8;
	add.s32 	%r109, %r109, 8;
	add.s32 	%r108, %r108, -8;
	add.s32 	%r107, %r107, 8;
	setp.ne.s32 	%p21, %r110, 0;
	@%p21 bra 	$L__BB0_4;
	add.s32 	%r129, %r111, -3;
$L__BB0_22:
	setp.eq.s32 	%p22, %r7, 0;
	@%p22 bra 	$L__BB0_43;
	and.b32  	%r43, %r6, 3;
	setp.lt.u32 	%p23, %r7, 4;
	@%p23 bra 	$L__BB0_33;
	setp.eq.s32 	%p24, %r129, %r3;
	@%p24 bra 	$L__BB0_26;
	add.s32 	%r95, %r136, %r5;
	mul.wide.s32 	%rd28, %r95, 4;
	add.s64 	%rd29, %rd1, %rd28;
	ld.global.f32 	%f17, [%rd29];
	add.s32 	%r96, %r129, %r5;
	mul.wide.s32 	%rd30, %r96, 4;
	add.s64 	%rd31, %rd1, %rd30;
	ld.global.f32 	%f18, [%rd31];
	setp.gt.f32 	%p25, %f17, %f18;
	selp.b32 	%r136, %r129, %r136, %p25;
$L__BB0_26:
	add.s32 	%r46, %r129, 1;
	setp.eq.s32 	%p26, %r46, %r3;
	cvt.s64.s32 	%rd32, %r5;
	cvt.s64.s32 	%rd33, %r129;
	add.s64 	%rd34, %rd33, %rd32;
	shl.b64 	%rd35, %rd34, 2;
	add.s64 	%rd3, %rd1, %rd35;
	@%p26 bra 	$L__BB0_28;
	add.s32 	%r97, %r136, %r5;
	mul.wide.s32 	%rd36, %r97, 4;
	add.s64 	%rd37, %rd1, %rd36;
	ld.global.f32 	%f19, [%rd37];
	ld.global.f32 	%f20, [%rd3+4];
	setp.gt.f32 	%p27, %f19, %f20;
	selp.b32 	%r136, %r46, %r136, %p27;
$L__BB0_28:
	add.s32 	%r49, %r129, 2;
	setp.eq.s32 	%p28, %r49, %r3;
	@%p28 bra 	$L__BB0_30;
	add.s32 	%r98, %r136, %r5;
	mul.wide.s32 	%rd38, %r98, 4;
	add.s64 	%rd39, %rd1, %rd38;
	ld.global.f32 	%f21, [%rd39];
	ld.global.f32 	%f22, [%rd3+8];
	setp.gt.f32 	%p29, %f21, %f22;
	selp.b32 	%r136, %r49, %r136, %p29;
$L__BB0_30:
	add.s32 	%r52, %r129, 3;
	setp.eq.s32 	%p30, %r52, %r3;
	@%p30 bra 	$L__BB0_32;
	add.s32 	%r99, %r136, %r5;
	mul.wide.s32 	%rd40, %r99, 4;
	add.s64 	%rd41, %rd1, %rd40;
	ld.global.f32 	%f23, [%rd41];
	ld.global.f32 	%f24, [%rd3+12];
	setp.gt.f32 	%p31, %f23, %f24;
	selp.b32 	%r136, %r52, %r136, %p31;
$L__BB0_32:
	add.s32 	%r129, %r129, 4;
$L__BB0_33:
	setp.eq.s32 	%p32, %r43, 0;
	@%p32 bra 	$L__BB0_43;
	setp.eq.s32 	%p33, %r43, 1;
	@%p33 bra 	$L__BB0_40;
	setp.eq.s32 	%p34, %r129, %r3;
	@%p34 bra 	$L__BB0_37;
	add.s32 	%r101, %r136, %r5;
	mul.wide.s32 	%rd42, %r101, 4;
	add.s64 	%rd43, %rd1, %rd42;
	ld.global.f32 	%f25, [%rd43];
	add.s32 	%r102, %r129, %r5;
	mul.wide.s32 	%rd44, %r102, 4;
	add.s64 	%rd45, %rd1, %rd44;
	ld.global.f32 	%f26, [%rd45];
	setp.gt.f32 	%p35, %f25, %f26;
	selp.b32 	%r136, %r129, %r136, %p35;
$L__BB0_37:
	add.s32 	%r61, %r129, 1;
	setp.eq.s32 	%p36, %r61, %r3;
	@%p36 bra 	$L__BB0_39;
	add.s32 	%r103, %r136, %r5;
	mul.wide.s32 	%rd46, %r103, 4;
	add.s64 	%rd47, %rd1, %rd46;
	ld.global.f32 	%f27, [%rd47];
	cvt.s64.s32 	%rd48, %r5;
	cvt.s64.s32 	%rd49, %r129;
	add.s64 	%rd50, %rd49, %rd48;
	shl.b64 	%rd51, %rd50, 2;
	add.s64 	%rd52, %rd1, %rd51;
	ld.global.f32 	%f28, [%rd52+4];
	setp.gt.f32 	%p37, %f27, %f28;
	selp.b32 	%r136, %r61, %r136, %p37;
$L__BB0_39:
	add.s32 	%r129, %r129, 2;
$L__BB0_40:
	and.b32  	%r104, %r6, 1;
	setp.eq.b32 	%p38, %r104, 1;
	not.pred 	%p39, %p38;
	@%p39 bra 	$L__BB0_43;
	setp.eq.s32 	%p40, %r129, %r3;
	@%p40 bra 	$L__BB0_43;
	add.s32 	%r105, %r136, %r5;
	mul.wide.s32 	%rd53, %r105, 4;
	add.s64 	%rd54, %rd1, %rd53;
	ld.global.f32 	%f29, [%rd54];
	add.s32 	%r106, %r129, %r5;
	mul.wide.s32 	%rd55, %r106, 4;
	add.s64 	%rd56, %rd1, %rd55;
	ld.global.f32 	%f30, [%rd56];
	setp.gt.f32 	%p41, %f29, %f30;
	selp.b32 	%r136, %r129, %r136, %p41;
$L__BB0_43:
	cvta.to.global.u64 	%rd57, %rd4;
	mul.wide.s32 	%rd58, %r3, 4;
	add.s64 	%rd59, %rd57, %rd58;
	st.global.u32 	[%rd59], %r136;
$L__BB0_44:
	ret;

}
	// .globl	_Z15cal_dist_matrixPKfPfi
.visible .entry _Z15cal_dist_matrixPKfPfi(
	.param .u64 .ptr .align 1 _Z15cal_dist_matrixPKfPfi_param_0,
	.param .u64 .ptr .align 1 _Z15cal_dist_matrixPKfPfi_param_1,
	.param .u32 _Z15cal_dist_matrixPKfPfi_param_2
)
{
	.reg .pred 	%p<8>;
	.reg .b32 	%r<16>;
	.reg .b32 	%f<13>;
	.reg .b64 	%rd<13>;

	ld.param.u64 	%rd3, [_Z15cal_dist_matrixPKfPfi_param_0];
	ld.param.u64 	%rd4, [_Z15cal_dist_matrixPKfPfi_param_1];
	ld.param.u32 	%r3, [_Z15cal_dist_matrixPKfPfi_param_2];
	cvta.to.global.u64 	%rd1, %rd4;
	mov.u32 	%r4, %ctaid.y;
	mov.u32 	%r5, %ntid.y;
	mov.u32 	%r6, %tid.y;
	mad.lo.s32 	%r1, %r4, %r5, %r6;
	mov.u32 	%r7, %ctaid.x;
	mov.u32 	%r8, %ntid.x;
	mov.u32 	%r9, %tid.x;
	mad.lo.s32 	%r2, %r7, %r8, %r9;
	mad.lo.s32 	%r10, %r3, %r1, %r2;
	max.s32 	%r11, %r1, %r2;
	setp.lt.s32 	%p1, %r11, %r3;
	setp.ge.s32 	%p2, %r11, %r3;
	setp.ge.s32 	%p3, %r1, %r2;
	mul.wide.s32 	%rd5, %r10, 4;
	add.s64 	%rd2, %rd1, %rd5;
	or.pred  	%p4, %p3, %p2;
	@%p4 bra 	$L__BB1_2;
	cvta.to.global.u64 	%rd6, %rd3;
	mul.lo.s32 	%r12, %r2, 3;
	mul.lo.s32 	%r13, %r1, 3;
	mul.wide.u32 	%rd7, %r13, 4;
	add.s64 	%rd8, %rd6, %rd7;
	ld.global.f32 	%f1, [%rd8];
	mul.wide.u32 	%rd9, %r12, 4;
	add.s64 	%rd10, %rd6, %rd9;
	ld.global.f32 	%f2, [%rd10];
	sub.f32 	%f3, %f1, %f2;
	fma.rn.f32 	%f4, %f3, %f3, 0f00000000;
	ld.global.f32 	%f5, [%rd8+4];
	ld.global.f32 	%f6, [%rd10+4];
	sub.f32 	%f7, %f5, %f6;
	fma.rn.f32 	%f8, %f7, %f7, %f4;
	ld.global.f32 	%f9, [%rd8+8];
	ld.global.f32 	%f10, [%rd10+8];
	sub.f32 	%f11, %f9, %f10;
	fma.rn.f32 	%f12, %f11, %f11, %f8;
	st.global.f32 	[%rd2], %f12;
	mad.lo.s32 	%r14, %r3, %r2, %r1;
	mul.wide.u32 	%rd11, %r14, 4;
	add.s64 	%rd12, %rd1, %rd11;
	st.global.f32 	[%rd12], %f12;
$L__BB1_2:
	setp.ne.s32 	%p5, %r1, %r2;
	not.pred 	%p6, %p1;
	or.pred  	%p7, %p5, %p6;
	@%p7 bra 	$L__BB1_4;
	mov.b32 	%r15, 0;
	st.global.u32 	[%rd2], %r15;
$L__BB1_4:
	ret;

}


// ===== COMPILED SASS (sm_100) =====

	.target	sm_100

	.elftype	@"ET_EXEC"


//--------------------- .note.nv.tkinfo           --------------------------
	.section	.note.nv.tkinfo,"",@"SHT_NOTE"
	.sectionflags	@"SHF_NOTE_NV_TKINFO"
	.tkinfo
        /*0018*/ 	.word	0x00000002
        /*0030*/ 	.string	""
        /*0030*/ 	.string	"ptxas"
        /*0030*/ 	.string	"Cuda compilation tools, release 13.0, V13.0.88"
        /*0030*/ 	.string	"Build cuda_13.0.r13.0/compiler.36424714_0"
        /*0030*/ 	.string	"-arch sm_100 -m 64 "



//--------------------- .note.nv.cuinfo           --------------------------
	.section	.note.nv.cuinfo,"",@"SHT_NOTE"
	.sectionflags	@"SHF_NOTE_NV_CUINFO"
        /*0018*/ 	.short	0x0002
        /*001a*/ 	.short	0x0064
        /*001c*/ 	.short	0x0082
	.zero		2


//--------------------- .nv.info                  --------------------------
	.section	.nv.info,"",@"SHT_CUDA_INFO"
	.align	4


	//----- nvinfo : EIATTR_REGCOUNT
	.align		4
        /*0000*/ 	.byte	0x04, 0x2f
        /*0002*/ 	.short	(.L_1 - .L_0)
	.align		4
.L_0:
        /*0004*/ 	.word	index@(_Z12calc_nearestPKfPii)
        /*0008*/ 	.word	0x00000017


	//----- nvinfo : EIATTR_FRAME_SIZE
	.align		4
.L_1:
        /*000c*/ 	.byte	0x04, 0x11
        /*000e*/ 	.short	(.L_3 - .L_2)
	.align		4
.L_2:
        /*0010*/ 	.word	index@(_Z12calc_nearestPKfPii)
        /*0014*/ 	.word	0x00000000


	//----- nvinfo : EIATTR_REGCOUNT
	.align		4
.L_3:
        /*0018*/ 	.byte	0x04, 0x2f
        /*001a*/ 	.short	(.L_5 - .L_4)
	.align		4
.L_4:
        /*001c*/ 	.word	index@(_Z15cal_dist_matrixPKfPfi)
        /*0020*/ 	.word	0x00000014


	//----- nvinfo : EIATTR_FRAME_SIZE
	.align		4
.L_5:
        /*0024*/ 	.byte	0x04, 0x11
        /*0026*/ 	.short	(.L_7 - .L_6)
	.align		4
.L_6:
        /*0028*/ 	.word	index@(_Z15cal_dist_matrixPKfPfi)
        /*002c*/ 	.word	0x00000000


	//----- nvinfo : EIATTR_MIN_STACK_SIZE
	.align		4
.L_7:
        /*0030*/ 	.byte	0x04, 0x12
        /*0032*/ 	.short	(.L_9 - .L_8)
	.align		4
.L_8:
        /*0034*/ 	.word	index@(_Z15cal_dist_matrixPKfPfi)
        /*0038*/ 	.word	0x00000000


	//----- nvinfo : EIATTR_MIN_STACK_SIZE
	.align		4
.L_9:
        /*003c*/ 	.byte	0x04, 0x12
        /*003e*/ 	.short	(.L_11 - .L_10)
	.align		4
.L_10:
        /*0040*/ 	.word	index@(_Z12calc_nearestPKfPii)
        /*0044*/ 	.word	0x00000000
.L_11:


//--------------------- .nv.compat                --------------------------
	.section	.nv.compat,"",@"SHT_CUDA_COMPAT_INFO"
	.align	4
        /*0000*/ 	.byte	0x02, 0x09, 0x00, 0x00, 0x02, 0x02, 0x01, 0x00, 0x02, 0x05, 0x05, 0x00, 0x03, 0x07, 0x01, 0x01
        /*0010*/ 	.byte	0x02, 0x03, 0x00, 0x00, 0x02, 0x06, 0x01, 0x00, 0x04, 0x0b, 0x08, 0x00, 0x09, 0x00, 0x00, 0x00
        /*0020*/ 	.byte	0x00, 0x00, 0x00, 0x00


//--------------------- .nv.info._Z15cal_dist_matrixPKfPfi --------------------------
	.section	.nv.info._Z15cal_dist_matrixPKfPfi,"",@"SHT_CUDA_INFO"
	.sectionflags	@""
	.align	4


	//----- nvinfo : EIATTR_CUDA_API_VERSION
	.align		4
        /*0000*/ 	.byte	0x04, 0x37
        /*0002*/ 	.short	(.L_13 - .L_12)
.L_12:
        /*0004*/ 	.word	0x00000082


	//----- nvinfo : EIATTR_KPARAM_INFO
	.align		4
.L_13:
        /*0008*/ 	.byte	0x04, 0x17
        /*000a*/ 	.short	(.L_15 - .L_14)
.L_14:
        /*000c*/ 	.word	0x00000000
        /*0010*/ 	.short	0x0002
        /*0012*/ 	.short	0x0010
        /*0014*/ 	.byte	0x00, 0xf0, 0x11, 0x00


	//----- nvinfo : EIATTR_KPARAM_INFO
	.align		4
.L_15:
        /*0018*/ 	.byte	0x04, 0x17
        /*001a*/ 	.short	(.L_17 - .L_16)
.L_16:
        /*001c*/ 	.word	0x00000000
        /*0020*/ 	.short	0x0001
        /*0022*/ 	.short	0x0008
        /*0024*/ 	.byte	0x00, 0xf5, 0x21, 0x00


	//----- nvinfo : EIATTR_KPARAM_INFO
	.align		4
.L_17:
        /*0028*/ 	.byte	0x04, 0x17
        /*002a*/ 	.short	(.L_19 - .L_18)
.L_18:
        /*002c*/ 	.word	0x00000000
        /*0030*/ 	.short	0x0000
        /*0032*/ 	.short	0x0000
        /*0034*/ 	.byte	0x00, 0xf5, 0x21, 0x00


	//----- nvinfo : EIATTR_SPARSE_MMA_MASK
	.align		4
.L_19:
        /*0038*/ 	.byte	0x03, 0x50
        /*003a*/ 	.short	0x0000


	//----- nvinfo : EIATTR_MAXREG_COUNT
	.align		4
        /*003c*/ 	.byte	0x03, 0x1b
        /*003e*/ 	.short	0x00ff


	//----- nvinfo : EIATTR_MERCURY_ISA_VERSION
	.align		4
        /*0040*/ 	.byte	0x03, 0x5f
        /*0042*/ 	.short	0x0101


	//----- nvinfo : EIATTR_VRC_CTA_INIT_COUNT
	.align		4
        /*0044*/ 	.byte	0x02, 0x4a
	.zero		1
	.zero		1


	//----- nvinfo : EIATTR_EXIT_INSTR_OFFSETS
	.align		4
        /*0048*/ 	.byte	0x04, 0x1c
        /*004a*/ 	.short	(.L_21 - .L_20)


	//   ....[0]....
.L_20:
        /*004c*/ 	.word	0x000002b0


	//   ....[1]....
        /*0050*/ 	.word	0x000002d0


	//----- nvinfo : EIATTR_CRS_STACK_SIZE
	.align		4
.L_21:
        /*0054*/ 	.byte	0x04, 0x1e
        /*0056*/ 	.short	(.L_23 - .L_22)
.L_22:
        /*0058*/ 	.word	0x00000000


	//----- nvinfo : EIATTR_CBANK_PARAM_SIZE
	.align		4
.L_23:
        /*005c*/ 	.byte	0x03, 0x19
        /*005e*/ 	.short	0x0014


	//----- nvinfo : EIATTR_PARAM_CBANK
	.align		4
        /*0060*/ 	.byte	0x04, 0x0a
        /*0062*/ 	.short	(.L_25 - .L_24)
	.align		4
.L_24:
        /*0064*/ 	.word	index@(.nv.constant0._Z15cal_dist_matrixPKfPfi)
        /*0068*/ 	.short	0x0380
        /*006a*/ 	.short	0x0014


	//----- nvinfo : EIATTR_SW_WAR
	.align		4
.L_25:
        /*006c*/ 	.byte	0x04, 0x36
        /*006e*/ 	.short	(.L_27 - .L_26)
.L_26:
        /*0070*/ 	.word	0x00000008
.L_27:


//--------------------- .nv.info._Z12calc_nearestPKfPii --------------------------
	.section	.nv.info._Z12calc_nearestPKfPii,"",@"SHT_CUDA_INFO"
	.sectionflags	@""
	.align	4


	//----- nvinfo : EIATTR_CUDA_API_VERSION
	.align		4
        /*0000*/ 	.byte	0x04, 0x37
        /*0002*/ 	.short	(.L_29 - .L_28)
.L_28:
        /*0004*/ 	.word	0x00000082


	//----- nvinfo : EIATTR_KPARAM_INFO
	.align		4
.L_29:
        /*0008*/ 	.byte	0x04, 0x17
        /*000a*/ 	.short	(.L_31 - .L_30)
.L_30:
        /*000c*/ 	.word	0x00000000
        /*0010*/ 	.short	0x0002
        /*0012*/ 	.short	0x0010
        /*0014*/ 	.byte	0x00, 0xf0, 0x11, 0x00


	//----- nvinfo : EIATTR_KPARAM_INFO
	.align		4
.L_31:
        /*0018*/ 	.byte	0x04, 0x17
        /*001a*/ 	.short	(.L_33 - .L_32)
.L_32:
        /*001c*/ 	.word	0x00000000
        /*0020*/ 	.short	0x0001
        /*0022*/ 	.short	0x0008
        /*0024*/ 	.byte	0x00, 0xf5, 0x21, 0x00


	//----- nvinfo : EIATTR_KPARAM_INFO
	.align		4
.L_33:
        /*0028*/ 	.byte	0x04, 0x17
        /*002a*/ 	.short	(.L_35 - .L_34)
.L_34:
        /*002c*/ 	.word	0x00000000
        /*0030*/ 	.short	0x0000
        /*0032*/ 	.short	0x0000
        /*0034*/ 	.byte	0x00, 0xf5, 0x21, 0x00


	//----- nvinfo : EIATTR_SPARSE_MMA_MASK
	.align		4
.L_35:
        /*0038*/ 	.byte	0x03, 0x50
        /*003a*/ 	.short	0x0000


	//----- nvinfo : EIATTR_MAXREG_COUNT
	.align		4
        /*003c*/ 	.byte	0x03, 0x1b
        /*003e*/ 	.short	0x00ff


	//----- nvinfo : EIATTR_MERCURY_ISA_VERSION
	.align		4
        /*0040*/ 	.byte	0x03, 0x5f
        /*0042*/ 	.short	0x0101


	//----- nvinfo : EIATTR_VRC_CTA_INIT_COUNT
	.align		4
        /*0044*/ 	.byte	0x02, 0x4a
	.zero		1
	.zero		1


	//----- nvinfo : EIATTR_EXIT_INSTR_OFFSETS
	.align		4
        /*0048*/ 	.byte	0x04, 0x1c
        /*004a*/ 	.short	(.L_37 - .L_36)


	//   ....[0]....
.L_36:
        /*004c*/ 	.word	0x00000070


	//   ....[1]....
        /*0050*/ 	.word	0x00000cc0


	//----- nvinfo : EIATTR_CRS_STACK_SIZE
	.align		4
.L_37:
        /*0054*/ 	.byte	0x04, 0x1e
        /*0056*/ 	.short	(.L_39 - .L_38)
.L_38:
        /*0058*/ 	.word	0x00000000


	//----- nvinfo : EIATTR_CBANK_PARAM_SIZE
	.align		4
.L_39:
        /*005c*/ 	.byte	0x03, 0x19
        /*005e*/ 	.short	0x0014


	//----- nvinfo : EIATTR_PARAM_CBANK
	.align		4
        /*0060*/ 	.byte	0x04, 0x0a
        /*0062*/ 	.short	(.L_41 - .L_40)
	.align		4
.L_40:
        /*0064*/ 	.word	index@(.nv.constant0._Z12calc_nearestPKfPii)
        /*0068*/ 	.short	0x0380
        /*006a*/ 	.short	0x0014


	//----- nvinfo : EIATTR_SW_WAR
	.align		4
.L_41:
        /*006c*/ 	.byte	0x04, 0x36
        /*006e*/ 	.short	(.L_43 - .L_42)
.L_42:
        /*0070*/ 	.word	0x00000008
.L_43:


//--------------------- .nv.callgraph             --------------------------
	.section	.nv.callgraph,"",@"SHT_CUDA_CALLGRAPH"
	.align	4
	.sectionentsize	8
	.align		4
        /*0000*/ 	.word	0x00000000
	.align		4
        /*0004*/ 	.word	0xffffffff
	.align		4
        /*0008*/ 	.word	0x00000000
	.align		4
        /*000c*/ 	.word	0xfffffffe
	.align		4
        /*0010*/ 	.word	0x00000000
	.align		4
        /*0014*/ 	.word	0xfffffffd
	.align		4
        /*0018*/ 	.word	0x00000000
	.align		4
        /*001c*/ 	.word	0xfffffffc


//--------------------- .text._Z15cal_dist_matrixPKfPfi --------------------------
	.section	.text._Z15cal_dist_matrixPKfPfi,"ax",@progbits
	.align	128
        .global         _Z15cal_dist_matrixPKfPfi
        .type           _Z15cal_dist_matrixPKfPfi,@function
        .size           _Z15cal_dist_matrixPKfPfi,(.L_x_10 - _Z15cal_dist_matrixPKfPfi)
        .other          _Z15cal_dist_matrixPKfPfi,@"STO_CUDA_ENTRY STV_DEFAULT"
_Z15cal_dist_matrixPKfPfi:
.text._Z15cal_dist_matrixPKfPfi:
[----:B------:R-:W-:Y:S01]  /*0000*/  LDC R1, c[0x0][0x37c] ;  /* 0x0000df00ff017b82 */ /* 0x000fe20000000800 */
[----:B------:R-:W0:Y:S07]  /*0010*/  S2R R3, SR_TID.Y ;  /* 0x0000000000037919 */ /* 0x000e2e0000002200 */
[----:B------:R-:W0:Y:S01]  /*0020*/  LDC R10, c[0x0][0x364] ;  /* 0x0000d900ff0a7b82 */ /* 0x000e220000000800 */
[----:B------:R-:W1:Y:S01]  /*0030*/  LDCU UR6, c[0x0][0x390] ;  /* 0x00007200ff0677ac */ /* 0x000e620008000800 */
[----:B------:R-:W-:Y:S01]  /*0040*/  BSSY.RECONVERGENT B0, `(.L_x_0) ;  /* 0x0000026000007945 */ /* 0x000fe20003800200 */
[----:B------:R-:W2:Y:S05]  /*0050*/  S2R R0, SR_TID.X ;  /* 0x0000000000007919 */ /* 0x000eaa0000002100 */
[----:B------:R-:W0:Y:S08]  /*0060*/  S2UR UR4, SR_CTAID.Y ;  /* 0x00000000000479c3 */ /* 0x000e300000002600 */
[----:B------:R-:W2:Y:S08]  /*0070*/  S2UR UR5, SR_CTAID.X ;  /* 0x00000000000579c3 */ /* 0x000eb00000002500 */
[----:B------:R-:W2:Y:S01]  /*0080*/  LDC R11, c[0x0][0x360] ;  /* 0x0000d800ff0b7b82 */ /* 0x000ea20000000800 */
[----:B0-----:R-:W-:-:S07]  /*0090*/  IMAD R10, R10, UR4, R3 ;  /* 0x000000040a0a7c24 */ /* 0x001fce000f8e0203 */
[----:B------:R-:W0:Y:S01]  /*00a0*/  LDC.64 R4, c[0x0][0x388] ;  /* 0x0000e200ff047b82 */ /* 0x000e220000000a00 */
[----:B--2---:R-:W-:Y:S01]  /*00b0*/  IMAD R11, R11, UR5, R0 ;  /* 0x000000050b0b7c24 */ /* 0x004fe2000f8e0200 */
[----:B------:R-:W2:Y:S03]  /*00c0*/  LDCU.64 UR4, c[0x0][0x358] ;  /* 0x00006b00ff0477ac */ /* 0x000ea60008000a00 */
[C---:B-1----:R-:W-:Y:S01]  /*00d0*/  IMAD R3, R10.reuse, UR6, R11 ;  /* 0x000000060a037c24 */ /* 0x042fe2000f8e020b */
[----:B------:R-:W-:-:S04]  /*00e0*/  VIMNMX R0, PT, PT, R10, R11, !PT ;  /* 0x0000000b0a007248 */ /* 0x000fc80007fe0100 */
[C---:B------:R-:W-:Y:S01]  /*00f0*/  ISETP.GE.AND P1, PT, R0.reuse, UR6, PT ;  /* 0x0000000600007c0c */ /* 0x040fe2000bf26270 */
[----:B0-----:R-:W-:Y:S01]  /*0100*/  IMAD.WIDE R2, R3, 0x4, R4 ;  /* 0x0000000403027825 */ /* 0x001fe200078e0204 */
[----:B------:R-:W-:Y:S02]  /*0110*/  ISETP.GE.AND P0, PT, R0, UR6, PT ;  /* 0x0000000600007c0c */ /* 0x000fe4000bf06270 */
[CC--:B------:R-:W-:Y:S02]  /*0120*/  ISETP.GE.OR P1, PT, R10.reuse, R11.reuse, P1 ;  /* 0x0000000b0a00720c */ /* 0x0c0fe40000f26670 */
[----:B------:R-:W-:-:S11]  /*0130*/  ISETP.NE.OR P0, PT, R10, R11, P0 ;  /* 0x0000000b0a00720c */ /* 0x000fd60000705670 */
[----:B--2---:R-:W-:Y:S05]  /*0140*/  @P1 BRA `(.L_x_1) ;  /* 0x0000000000541947 */ /* 0x004fea0003800000 */
[----:B------:R-:W0:Y:S01]  /*0150*/  LDC.64 R8, c[0x0][0x380] ;  /* 0x0000e000ff087b82 */ /* 0x000e220000000a00 */
[----:B------:R-:W-:Y:S02]  /*0160*/  LEA R7, R10, R10, 0x1 ;  /* 0x0000000a0a077211 */ /* 0x000fe400078e08ff */
[----:B------:R-:W-:-:S03]  /*0170*/  LEA R13, R11, R11, 0x1 ;  /* 0x0000000b0b0d7211 */ /* 0x000fc600078e08ff */
[----:B0-----:R-:W-:-:S04]  /*0180*/  IMAD.WIDE.U32 R6, R7, 0x4, R8 ;  /* 0x0000000407067825 */ /* 0x001fc800078e0008 */
[----:B------:R-:W-:Y:S01]  /*0190*/  IMAD.WIDE.U32 R8, R13, 0x4, R8 ;  /* 0x000000040d087825 */ /* 0x000fe200078e0008 */
[----:B------:R-:W2:Y:S04]  /*01a0*/  LDG.E R0, desc[UR4][R6.64] ;  /* 0x0000000406007981 */ /* 0x000ea8000c1e1900 */
[----:B------:R-:W2:Y:S04]  /*01b0*/  LDG.E R13, desc[UR4][R8.64] ;  /* 0x00000004080d7981 */ /* 0x000ea8000c1e1900 */
[----:B------:R-:W3:Y:S04]  /*01c0*/  LDG.E R12, desc[UR4][R6.64+0x4] ;  /* 0x00000404060c7981 */ /* 0x000ee8000c1e1900 */
[----:B------:R-:W3:Y:S04]  /*01d0*/  LDG.E R15, desc[UR4][R8.64+0x4] ;  /* 0x00000404080f7981 */ /* 0x000ee8000c1e1900 */
[----:B------:R-:W4:Y:S04]  /*01e0*/  LDG.E R14, desc[UR4][R6.64+0x8] ;  /* 0x00000804060e7981 */ /* 0x000f28000c1e1900 */
[----:B------:R-:W4:Y:S01]  /*01f0*/  LDG.E R17, desc[UR4][R8.64+0x8] ;  /* 0x0000080408117981 */ /* 0x000f22000c1e1900 */
[----:B------:R-:W-:-:S04]  /*0200*/  IMAD R11, R11, UR6, R10 ;  /* 0x000000060b0b7c24 */ /* 0x000fc8000f8e020a */
[----:B------:R-:W-:-:S04]  /*0210*/  IMAD.WIDE.U32 R4, R11, 0x4, R4 ;  /* 0x000000040b047825 */ /* 0x000fc800078e0004 */
[----:B--2---:R-:W-:-:S04]  /*0220*/  FADD R0, R0, -R13 ;  /* 0x8000000d00007221 */ /* 0x004fc80000000000 */
[----:B------:R-:W-:Y:S01]  /*0230*/  FFMA R0, R0, R0, RZ ;  /* 0x0000000000007223 */ /* 0x000fe200000000ff */
[----:B---3--:R-:W-:-:S04]  /*0240*/  FADD R15, R12, -R15 ;  /* 0x8000000f0c0f7221 */ /* 0x008fc80000000000 */
[----:B------:R-:W-:Y:S01]  /*0250*/  FFMA R0, R15, R15, R0 ;  /* 0x0000000f0f007223 */ /* 0x000fe20000000000 */
[----:B----4-:R-:W-:-:S04]  /*0260*/  FADD R17, R14, -R17 ;  /* 0x800000110e117221 */ /* 0x010fc80000000000 */
[----:B------:R-:W-:-:S05]  /*0270*/  FFMA R17, R17, R17, R0 ;  /* 0x0000001111117223 */ /* 0x000fca0000000000 */
[----:B------:R0:W-:Y:S04]  /*0280*/  STG.E desc[UR4][R2.64], R17 ;  /* 0x0000001102007986 */ /* 0x0001e8000c101904 */
[----:B------:R0:W-:Y:S02]  /*0290*/  STG.E desc[UR4][R4.64], R17 ;  /* 0x0000001104007986 */ /* 0x0001e4000c101904 */
.L_x_1:
[----:B------:R-:W-:Y:S05]  /*02a0*/  BSYNC.RECONVERGENT B0 ;  /* 0x0000000000007941 */ /* 0x000fea0003800200 */
.L_x_0:
[----:B------:R-:W-:Y:S05]  /*02b0*/  @P0 EXIT ;  /* 0x000000000000094d */ /* 0x000fea0003800000 */
[----:B------:R-:W-:Y:S01]  /*02c0*/  STG.E desc[UR4][R2.64], RZ ;  /* 0x000000ff02007986 */ /* 0x000fe2000c101904 */
[----:B------:R-:W-:Y:S05]  /*02d0*/  EXIT ;  /* 0x000000000000794d */ /* 0x000fea0003800000 */
.L_x_2:
[----:B------:R-:W-:-:S00]  /*02e0*/  BRA `(.L_x_2) ;  /* 0xfffffffc00fc7947 */ /* 0x000fc0000383ffff */
[----:B------:R-:W-:-:S00]  /*02f0*/  NOP ;  /* 0x0000000000007918 */ /* 0x000fc00000000000 */
        /* <DEDUP_REMOVED lines=8> */
.L_x_10:


//--------------------- .text._Z12calc_nearestPKfPii --------------------------
	.section	.text._Z12calc_nearestPKfPii,"ax",@progbits
	.align	128
        .global         _Z12calc_nearestPKfPii
        .type           _Z12calc_nearestPKfPii,@function
        .size           _Z12calc_nearestPKfPii,(.L_x_11 - _Z12calc_nearestPKfPii)
        .other          _Z12calc_nearestPKfPii,@"STO_CUDA_ENTRY STV_DEFAULT"
_Z12calc_nearestPKfPii:
.text._Z12calc_nearestPKfPii:
[----:B------:R-:W-:Y:S01]  /*0000*/  LDC R1, c[0x0][0x37c] ;  /* 0x0000df00ff017b82 */ /* 0x000fe20000000800 */
[----:B------:R-:W0:Y:S07]  /*0010*/  S2R R3, SR_TID.X ;  /* 0x0000000000037919 */ /* 0x000e2e0000002100 */
[----:B------:R-:W0:Y:S08]  /*0020*/  S2UR UR4, SR_CTAID.X ;  /* 0x00000000000479c3 */ /* 0x000e300000002500 */
[----:B------:R-:W0:Y:S08]  /*0030*/  LDC R0, c[0x0][0x360] ;  /* 0x0000d800ff007b82 */ /* 0x000e300000000800 */
[----:B------:R-:W1:Y:S01]  /*0040*/  LDC R5, c[0x0][0x390] ;  /* 0x0000e400ff057b82 */ /* 0x000e620000000800 */
[----:B0-----:R-:W-:-:S05]  /*0050*/  IMAD R0, R0, UR4, R3 ;  /* 0x0000000400007c24 */ /* 0x001fca000f8e0203 */
[----:B-1----:R-:W-:-:S13]  /*0060*/  ISETP.GE.AND P0, PT, R0, R5, PT ;  /* 0x000000050000720c */ /* 0x002fda0003f06270 */
[----:B------:R-:W-:Y:S05]  /*0070*/  @P0 EXIT ;  /* 0x000000000000094d */ /* 0x000fea0003800000 */
[----:B------:R-:W-:Y:S01]  /*0080*/  ISETP.GE.AND P1, PT, R5, 0x2, PT ;  /* 0x000000020500780c */ /* 0x000fe20003f26270 */
[----:B------:R-:W0:Y:S01]  /*0090*/  LDCU.64 UR4, c[0x0][0x358] ;  /* 0x00006b00ff0477ac */ /* 0x000e220008000a00 */
[----:B------:R-:W-:-:S04]  /*00a0*/  ISETP.NE.AND P0, PT, R0, RZ, PT ;  /* 0x000000ff0000720c */ /* 0x000fc80003f05270 */
[----:B------:R-:W-:-:S07]  /*00b0*/  SEL R2, RZ, 0x1, P0 ;  /* 0x00000001ff027807 */ /* 0x000fce0000000000 */
[----:B------:R-:W-:Y:S05]  /*00c0*/  @!P1 BRA `(.L_x_3) ;  /* 0x0000000800f09947 */ /* 0x000fea0003800000 */
[C---:B------:R-:W-:Y:S02]  /*00d0*/  VIADD R3, R5.reuse, 0xfffffffe ;  /* 0xfffffffe05037836 */ /* 0x040fe40000000000 */
[----:B------:R-:W-:Y:S02]  /*00e0*/  VIADD R4, R5, 0xffffffff ;  /* 0xffffffff05047836 */ /* 0x000fe40000000000 */
[----:B------:R-:W-:Y:S01]  /*00f0*/  IMAD.MOV.U32 R11, RZ, RZ, 0x1 ;  /* 0x00000001ff0b7424 */ /* 0x000fe200078e00ff */
[----:B------:R-:W-:Y:S01]  /*0100*/  ISETP.GE.U32.AND P0, PT, R3, 0x7, PT ;  /* 0x000000070300780c */ /* 0x000fe20003f06070 */
[----:B------:R-:W-:Y:S01]  /*0110*/  IMAD R3, R0, R5, RZ ;  /* 0x0000000500037224 */ /* 0x000fe200078e02ff */
[----:B------:R-:W-:-:S11]  /*0120*/  LOP3.LUT R18, R4, 0x7, RZ, 0xc0, !PT ;  /* 0x0000000704127812 */ /* 0x000fd600078ec0ff */
[----:B------:R-:W-:Y:S05]  /*0130*/  @!P0 BRA `(.L_x_4) ;  /* 0x00000004005c8947 */ /* 0x000fea0003800000 */
[----:B------:R-:W-:Y:S01]  /*0140*/  LOP3.LUT R10, R4, 0xfffffff8, RZ, 0xc0, !PT ;  /* 0xfffffff8040a7812 */ /* 0x000fe200078ec0ff */
[C---:B------:R-:W-:Y:S01]  /*0150*/  VIADD R9, R0.reuse, 0xfffffffc ;  /* 0xfffffffc00097836 */ /* 0x040fe20000000000 */
[----:B------:R-:W-:Y:S01]  /*0160*/  IADD3 R8, PT, PT, -R0, 0x1, RZ ;  /* 0x0000000100087810 */ /* 0x000fe20007ffe1ff */
[----:B------:R-:W-:Y:S01]  /*0170*/  IMAD.MOV.U32 R11, RZ, RZ, 0x4 ;  /* 0x00000004ff0b7424 */ /* 0x000fe200078e00ff */
[----:B------:R-:W1:Y:S01]  /*0180*/  LDCU.64 UR6, c[0x0][0x380] ;  /* 0x00007000ff0677ac */ /* 0x000e620008000a00 */
[----:B------:R-:W-:Y:S02]  /*0190*/  IMAD.MOV.U32 R5, RZ, RZ, R3 ;  /* 0x000000ffff057224 */ /* 0x000fe400078e0003 */
[----:B------:R-:W-:-:S07]  /*01a0*/  IMAD.MOV R10, RZ, RZ, -R10 ;  /* 0x000000ffff0a7224 */ /* 0x000fce00078e0a0a */
.L_x_5:
[----:B------:R-:W-:-:S13]  /*01b0*/  ISETP.NE.AND P2, PT, R9, -0x3, PT ;  /* 0xfffffffd0900780c */ /* 0x000fda0003f45270 */
[----:B------:R-:W2:Y:S01]  /*01c0*/  @P2 LDC.64 R16, c[0x0][0x380] ;  /* 0x0000e000ff102b82 */ /* 0x000ea20000000a00 */
[----:B------:R-:W-:Y:S02]  /*01d0*/  @P2 IMAD.IADD R15, R2, 0x1, R3 ;  /* 0x00000001020f2824 */ /* 0x000fe400078e0203 */
[----:B------:R-:W-:Y:S02]  /*01e0*/  @P2 VIADD R7, R5, 0x1 ;  /* 0x0000000105072836 */ /* 0x000fe40000000000 */
[----:B--2---:R-:W-:-:S04]  /*01f0*/  @P2 IMAD.WIDE R14, R15, 0x4, R16 ;  /* 0x000000040f0e2825 */ /* 0x004fc800078e0210 */
[----:B------:R-:W-:Y:S02]  /*0200*/  @P2 IMAD.WIDE R16, R7, 0x4, R16 ;  /* 0x0000000407102825 */ /* 0x000fe400078e0210 */
[----:B0-----:R-:W2:Y:S04]  /*0210*/  @P2 LDG.E R14, desc[UR4][R14.64] ;  /* 0x000000040e0e2981 */ /* 0x001ea8000c1e1900 */
[----:B------:R-:W2:Y:S01]  /*0220*/  @P2 LDG.E R17, desc[UR4][R16.64] ;  /* 0x0000000410112981 */ /* 0x000ea2000c1e1900 */
[----:B------:R-:W-:Y:S01]  /*0230*/  ISETP.NE.AND P0, PT, R8, -0x1, PT ;  /* 0xffffffff0800780c */ /* 0x000fe20003f05270 */
[----:B------:R-:W-:-:S05]  /*0240*/  VIADD R19, R11, 0xfffffffd ;  /* 0xfffffffd0b137836 */ /* 0x000fca0000000000 */
[----:B------:R-:W-:Y:S02]  /*0250*/  SHF.R.S32.HI R6, RZ, 0x1f, R19 ;  /* 0x0000001fff067819 */ /* 0x000fe40000011413 */
[----:B------:R-:W-:-:S04]  /*0260*/  IADD3 R7, P3, PT, R3, R19, RZ ;  /* 0x0000001303077210 */ /* 0x000fc80007f7e0ff */
[----:B------:R-:W-:Y:S01]  /*0270*/  LEA.HI.X.SX32 R20, R3, R6, 0x1, P3 ;  /* 0x0000000603147211 */ /* 0x000fe200018f0eff */
[----:B------:R-:W0:Y:S01]  /*0280*/  @P0 LDC.64 R12, c[0x0][0x380] ;  /* 0x0000e000ff0c0b82 */ /* 0x000e220000000a00 */
[----:B--2---:R-:W-:-:S04]  /*0290*/  @P2 FSETP.GT.AND P1, PT, R14, R17, PT ;  /* 0x000000110e00220b */ /* 0x004fc80003f24000 */
[----:B------:R-:W-:Y:S02]  /*02a0*/  @P2 SEL R2, R19, R2, P1 ;  /* 0x0000000213022207 */ /* 0x000fe40000800000 */
[----:B-1----:R-:W-:-:S03]  /*02b0*/  LEA R6, P1, R7, UR6, 0x2 ;  /* 0x0000000607067c11 */ /* 0x002fc6000f8210ff */
[----:B------:R-:W-:Y:S01]  /*02c0*/  @P0 IMAD.IADD R15, R2, 0x1, R3 ;  /* 0x00000001020f0824 */ /* 0x000fe200078e0203 */
[----:B------:R-:W-:-:S03]  /*02d0*/  LEA.HI.X R7, R7, UR7, R20, 0x2, P1 ;  /* 0x0000000707077c11 */ /* 0x000fc600088f1414 */
[----:B0-----:R-:W-:Y:S02]  /*02e0*/  @P0 IMAD.WIDE R12, R15, 0x4, R12 ;  /* 0x000000040f0c0825 */ /* 0x001fe400078e020c */
[----:B------:R-:W2:Y:S04]  /*02f0*/  @P0 LDG.E R14, desc[UR4][R6.64+0x4] ;  /* 0x00000404060e0981 */ /* 0x000ea8000c1e1900 */
[----:B------:R-:W2:Y:S01]  /*0300*/  @P0 LDG.E R13, desc[UR4][R12.64] ;  /* 0x000000040c0d0981 */ /* 0x000ea2000c1e1900 */
[----:B------:R-:W-:-:S13]  /*0310*/  ISETP.NE.AND P1, PT, R8, -0x2, PT ;  /* 0xfffffffe0800780c */ /* 0x000fda0003f25270 */
[----:B------:R-:W3:Y:S01]  /*0320*/  @P1 LDG.E R16, desc[UR4][R6.64+0x8] ;  /* 0x0000080406101981 */ /* 0x000ee2000c1e1900 */
[----:B--2---:R-:W-:Y:S02]  /*0330*/  FSETP.GT.AND P2, PT, R13, R14, P0 ;  /* 0x0000000e0d00720b */ /* 0x004fe40000744000 */
[----:B------:R-:W0:Y:S11]  /*0340*/  @P1 LDC.64 R14, c[0x0][0x380] ;  /* 0x0000e000ff0e1b82 */ /* 0x000e360000000a00 */
[----:B------:R-:W-:-:S04]  /*0350*/  @P2 VIADD R2, R11, 0xfffffffe ;  /* 0xfffffffe0b022836 */ /* 0x000fc80000000000 */
[----:B------:R-:W-:-:S04]  /*0360*/  @P1 IMAD.IADD R17, R2, 0x1, R3 ;  /* 0x0000000102111824 */ /* 0x000fc800078e0203 */
[----:B0-----:R-:W-:-:S06]  /*0370*/  @P1 IMAD.WIDE R14, R17, 0x4, R14 ;  /* 0x00000004110e1825 */ /* 0x001fcc00078e020e */
[----:B------:R-:W3:Y:S01]  /*0380*/  @P1 LDG.E R15, desc[UR4][R14.64] ;  /* 0x000000040e0f1981 */ /* 0x000ee2000c1e1900 */
[----:B------:R-:W-:-:S13]  /*0390*/  ISETP.NE.AND P2, PT, R8, -0x3, PT ;  /* 0xfffffffd0800780c */ /* 0x000fda0003f45270 */
[----:B------:R-:W0:Y:S01]  /*03a0*/  @P2 LDC.64 R12, c[0x0][0x380] ;  /* 0x0000e000ff0c2b82 */ /* 0x000e220000000a00 */
[----:B------:R-:W2:Y:S01]  /*03b0*/  @P2 LDG.E R19, desc[UR4][R6.64+0xc] ;  /* 0x00000c0406132981 */ /* 0x000ea2000c1e1900 */
[----:B---3--:R-:W-:-:S13]  /*03c0*/  FSETP.GT.AND P0, PT, R15, R16, P1 ;  /* 0x000000100f00720b */ /* 0x008fda0000f04000 */
[----:B------:R-:W-:-:S04]  /*03d0*/  @P0 VIADD R2, R11, 0xffffffff ;  /* 0xffffffff0b020836 */ /* 0x000fc80000000000 */
[----:B------:R-:W-:-:S04]  /*03e0*/  @P2 IMAD.IADD R17, R2, 0x1, R3 ;  /* 0x0000000102112824 */ /* 0x000fc800078e0203 */
[----:B0-----:R-:W-:-:S06]  /*03f0*/  @P2 IMAD.WIDE R16, R17, 0x4, R12 ;  /* 0x0000000411102825 */ /* 0x001fcc00078e020c */
[----:B------:R-:W2:Y:S01]  /*0400*/  @P2 LDG.E R16, desc[UR4][R16.64] ;  /* 0x0000000410102981 */ /* 0x000ea2000c1e1900 */
[----:B------:R-:W-:-:S13]  /*0410*/  ISETP.NE.AND P1, PT, R9, 0x1, PT ;  /* 0x000000010900780c */ /* 0x000fda0003f25270 */
[----:B------:R-:W0:Y:S01]  /*0420*/  @P1 LDC.64 R12, c[0x0][0x380] ;  /* 0x0000e000ff0c1b82 */ /* 0x000e220000000a00 */
[----:B------:R-:W3:Y:S01]  /*0430*/  @P1 LDG.E R14, desc[UR4][R6.64+0x10] ;  /* 0x00001004060e1981 */ /* 0x000ee2000c1e1900 */
[----:B--2---:R-:W-:-:S04]  /*0440*/  @P2 FSETP.GT.AND P0, PT, R16, R19, PT ;  /* 0x000000131000220b */ /* 0x004fc80003f04000 */
[----:B------:R-:W-:-:S05]  /*0450*/  @P2 SEL R2, R11, R2, P0 ;  /* 0x000000020b022207 */ /* 0x000fca0000000000 */
[----:B------:R-:W-:-:S04]  /*0460*/  @P1 IMAD.IADD R15, R2, 0x1, R3 ;  /* 0x00000001020f1824 */ /* 0x000fc800078e0203 */
[----:B0-----:R-:W-:-:S06]  /*0470*/  @P1 IMAD.WIDE R12, R15, 0x4, R12 ;  /* 0x000000040f0c1825 */ /* 0x001fcc00078e020c */
[----:B------:R-:W3:Y:S01]  /*0480*/  @P1 LDG.E R13, desc[UR4][R12.64] ;  /* 0x000000040c0d1981 */ /* 0x000ee2000c1e1900 */
[----:B------:R-:W-:-:S13]  /*0490*/  ISETP.NE.AND P0, PT, R8, -0x5, PT ;  /* 0xfffffffb0800780c */ /* 0x000fda0003f05270 */
[----:B------:R-:W2:Y:S01]  /*04a0*/  @P0 LDG.E R16, desc[UR4][R6.64+0x14] ;  /* 0x0000140406100981 */ /* 0x000ea2000c1e1900 */
[----:B---3--:R-:W-:Y:S02]  /*04b0*/  FSETP.GT.AND P2, PT, R13, R14, P1 ;  /* 0x0000000e0d00720b */ /* 0x008fe40000f44000 */
[----:B------:R-:W0:Y:S11]  /*04c0*/  @P0 LDC.64 R14, c[0x0][0x380] ;  /* 0x0000e000ff0e0b82 */ /* 0x000e360000000a00 */
[----:B------:R-:W-:-:S04]  /*04d0*/  @P2 VIADD R2, R11, 0x1 ;  /* 0x000000010b022836 */ /* 0x000fc80000000000 */
[----:B------:R-:W-:-:S04]  /*04e0*/  @P0 IMAD.IADD R17, R2, 0x1, R3 ;  /* 0x0000000102110824 */ /* 0x000fc800078e0203 */
[----:B0-----:R-:W-:-:S06]  /*04f0*/  @P0 IMAD.WIDE R14, R17, 0x4, R14 ;  /* 0x00000004110e0825 */ /* 0x001fcc00078e020e */
[----:B------:R-:W2:Y:S01]  /*0500*/  @P0 LDG.E R15, desc[UR4][R14.64] ;  /* 0x000000040e0f0981 */ /* 0x000ea2000c1e1900 */
[----:B------:R-:W-:-:S13]  /*0510*/  ISETP.NE.AND P1, PT, R8, -0x6, PT ;  /* 0xfffffffa0800780c */ /* 0x000fda0003f25270 */
[----:B------:R-:W0:Y:S01]  /*0520*/  @P1 LDC.64 R12, c[0x0][0x380] ;  /* 0x0000e000ff0c1b82 */ /* 0x000e220000000a00 */
[----:B--2---:R-:W-:Y:S02]  /*0530*/  FSETP.GT.AND P2, PT, R15, R16, P0 ;  /* 0x000000100f00720b */ /* 0x004fe40000744000 */
[----:B------:R-:W2:Y:S11]  /*0540*/  @P1 LDG.E R16, desc[UR4][R6.64+0x18] ;  /* 0x0000180406101981 */ /* 0x000eb6000c1e1900 */
        /* <DEDUP_REMOVED lines=12> */
[----:B------:R-:W-:-:S05]  /*0610*/  VIADD R10, R10, 0x8 ;  /* 0x000000080a0a7836 */ /* 0x000fca0000000000 */
[----:B------:R-:W-:Y:S01]  /*0620*/  ISETP.NE.AND P1, PT, R10, RZ, PT ;  /* 0x000000ff0a00720c */ /* 0x000fe20003f25270 */
[----:B------:R-:W-:Y:S02]  /*0630*/  VIADD R9, R9, 0xfffffff8 ;  /* 0xfffffff809097836 */ /* 0x000fe40000000000 */
[----:B------:R-:W-:Y:S02]  /*0640*/  VIADD R8, R8, 0x8 ;  /* 0x0000000808087836 */ /* 0x000fe40000000000 */
[----:B------:R-:W-:Y:S01]  /*0650*/  VIADD R5, R5, 0x8 ;  /* 0x0000000805057836 */ /* 0x000fe20000000000 */
[----:B--2---:R-:W-:-:S13]  /*0660*/  FSETP.GT.AND P2, PT, R15, R16, P0 ;  /* 0x000000100f00720b */ /* 0x004fda0000744000 */
[C---:B------:R-:W-:Y:S02]  /*0670*/  @P2 VIADD R2, R11.reuse, 0x4 ;  /* 0x000000040b022836 */ /* 0x040fe40000000000 */
[----:B------:R-:W-:Y:S01]  /*0680*/  VIADD R11, R11, 0x8 ;  /* 0x000000080b0b7836 */ /* 0x000fe20000000000 */
[----:B------:R-:W-:Y:S06]  /*0690*/  @P1 BRA `(.L_x_5) ;  /* 0xfffffff800c41947 */ /* 0x000fec000383ffff */
[----:B------:R-:W-:-:S07]  /*06a0*/  VIADD R11, R11, 0xfffffffd ;  /* 0xfffffffd0b0b7836 */ /* 0x000fce0000000000 */
.L_x_4:
[----:B------:R-:W-:-:S13]  /*06b0*/  ISETP.NE.AND P0, PT, R18, RZ, PT ;  /* 0x000000ff1200720c */ /* 0x000fda0003f05270 */
[----:B------:R-:W-:Y:S05]  /*06c0*/  @!P0 BRA `(.L_x_3) ;  /* 0x0000000400708947 */ /* 0x000fea0003800000 */
[----:B------:R-:W-:Y:S02]  /*06d0*/  ISETP.GE.U32.AND P1, PT, R18, 0x4, PT ;  /* 0x000000041200780c */ /* 0x000fe40003f26070 */
[----:B------:R-:W-:-:S04]  /*06e0*/  LOP3.LUT R10, R4, 0x3, RZ, 0xc0, !PT ;  /* 0x00000003040a7812 */ /* 0x000fc800078ec0ff */
[----:B------:R-:W-:-:S07]  /*06f0*/  ISETP.NE.AND P0, PT, R10, RZ, PT ;  /* 0x000000ff0a00720c */ /* 0x000fce0003f05270 */
[----:B------:R-:W-:Y:S06]  /*0700*/  @!P1 BRA `(.L_x_6) ;  /* 0x0000000000b09947 */ /* 0x000fec0003800000 */
[C---:B------:R-:W-:Y:S01]  /*0710*/  ISETP.NE.AND P3, PT, R11.reuse, R0, PT ;  /* 0x000000000b00720c */ /* 0x040fe20003f65270 */
[----:B------:R-:W-:Y:S01]  /*0720*/  VIADD R15, R11, 0x1 ;  /* 0x000000010b0f7836 */ /* 0x000fe20000000000 */
[----:B------:R-:W1:Y:S11]  /*0730*/  LDCU.64 UR6, c[0x0][0x380] ;  /* 0x00007000ff0677ac */ /* 0x000e760008000a00 */
[----:B------:R-:W2:Y:S01]  /*0740*/  @P3 LDC.64 R12, c[0x0][0x380] ;  /* 0x0000e000ff0c3b82 */ /* 0x000ea20000000a00 */
[----:B------:R-:W-:-:S02]  /*0750*/  @P3 IMAD.IADD R7, R2, 0x1, R3 ;  /* 0x0000000102073824 */ /* 0x000fc400078e0203 */
[----:B------:R-:W-:Y:S02]  /*0760*/  @P3 IMAD.IADD R5, R3, 0x1, R11 ;  /* 0x0000000103053824 */ /* 0x000fe400078e020b */
[----:B--2---:R-:W-:-:S04]  /*0770*/  @P3 IMAD.WIDE R6, R7, 0x4, R12 ;  /* 0x0000000407063825 */ /* 0x004fc800078e020c */
[----:B------:R-:W-:Y:S02]  /*0780*/  @P3 IMAD.WIDE R12, R5, 0x4, R12 ;  /* 0x00000004050c3825 */ /* 0x000fe400078e020c */
[----:B0-----:R-:W2:Y:S04]  /*0790*/  @P3 LDG.E R7, desc[UR4][R6.64] ;  /* 0x0000000406073981 */ /* 0x001ea8000c1e1900 */
[----:B------:R-:W2:Y:S01]  /*07a0*/  @P3 LDG.E R12, desc[UR4][R12.64] ;  /* 0x000000040c0c3981 */ /* 0x000ea2000c1e1900 */
[----:B------:R-:W-:Y:S02]  /*07b0*/  ISETP.NE.AND P1, PT, R15, R0, PT ;  /* 0x000000000f00720c */ /* 0x000fe40003f25270 */
[----:B------:R-:W-:Y:S02]  /*07c0*/  SHF.R.S32.HI R14, RZ, 0x1f, R11 ;  /* 0x0000001fff0e7819 */ /* 0x000fe4000001140b */
[----:B------:R-:W-:-:S04]  /*07d0*/  IADD3 R5, P4, PT, R3, R11, RZ ;  /* 0x0000000b03057210 */ /* 0x000fc80007f9e0ff */
[----:B------:R-:W-:-:S05]  /*07e0*/  LEA.HI.X.SX32 R14, R3, R14, 0x1, P4 ;  /* 0x0000000e030e7211 */ /* 0x000fca00020f0eff */
        /* <DEDUP_REMOVED lines=9> */
[----:B------:R-:W-:-:S05]  /*0880*/  VIADD R17, R11, 0x2 ;  /* 0x000000020b117836 */ /* 0x000fca0000000000 */
[----:B------:R-:W-:-:S13]  /*0890*/  ISETP.NE.AND P2, PT, R17, R0, PT ;  /* 0x000000001100720c */ /* 0x000fda0003f45270 */
[----:B------:R-:W0:Y:S01]  /*08a0*/  @P2 LDC.64 R12, c[0x0][0x380] ;  /* 0x0000e000ff0c2b82 */ /* 0x000e220000000a00 */
[----:B--2---:R-:W-:-:S04]  /*08b0*/  @P1 FSETP.GT.AND P3, PT, R8, R5, PT ;  /* 0x000000050800120b */ /* 0x004fc80003f64000 */
[----:B------:R-:W-:-:S05]  /*08c0*/  @P1 SEL R2, R15, R2, P3 ;  /* 0x000000020f021207 */ /* 0x000fca0001800000 */
[----:B------:R-:W-:-:S04]  /*08d0*/  @P2 IMAD.IADD R5, R2, 0x1, R3 ;  /* 0x0000000102052824 */ /* 0x000fc800078e0203 */
        /* <DEDUP_REMOVED lines=12> */
[----:B------:R-:W-:Y:S01]  /*09a0*/  VIADD R11, R11, 0x4 ;  /* 0x000000040b0b7836 */ /* 0x000fe20000000000 */
[----:B--2---:R-:W-:-:S04]  /*09b0*/  @P3 FSETP.GT.AND P1, PT, R8, R5, PT ;  /* 0x000000050800320b */ /* 0x004fc80003f24000 */
[----:B------:R-:W-:-:S09]  /*09c0*/  @P3 SEL R2, R15, R2, P1 ;  /* 0x000000020f023207 */ /* 0x000fd20000800000 */
.L_x_6:
[----:B------:R-:W-:Y:S05]  /*09d0*/  @!P0 BRA `(.L_x_3) ;  /* 0x0000000000ac8947 */ /* 0x000fea0003800000 */
[----:B------:R-:W-:Y:S02]  /*09e0*/  ISETP.NE.AND P0, PT, R10, 0x1, PT ;  /* 0x000000010a00780c */ /* 0x000fe40003f05270 */
[----:B------:R-:W-:-:S11]  /*09f0*/  LOP3.LUT R4, R4, 0x1, RZ, 0xc0, !PT ;  /* 0x0000000104047812 */ /* 0x000fd600078ec0ff */
[----:B------:R-:W-:Y:S05]  /*0a00*/  @!P0 BRA `(.L_x_7) ;  /* 0x0000000000688947 */ /* 0x000fea0003800000 */
[----:B------:R-:W-:-:S13]  /*0a10*/  ISETP.NE.AND P1, PT, R11, R0, PT ;  /* 0x000000000b00720c */ /* 0x000fda0003f25270 */
[----:B------:R-:W1:Y:S01]  /*0a20*/  @P1 LDC.64 R6, c[0x0][0x380] ;  /* 0x0000e000ff061b82 */ /* 0x000e620000000a00 */
[----:B------:R-:W-:Y:S02]  /*0a30*/  @P1 IMAD.IADD R13, R2, 0x1, R3 ;  /* 0x00000001020d1824 */ /* 0x000fe400078e0203 */
[----:B------:R-:W-:Y:S02]  /*0a40*/  @P1 IMAD.IADD R15, R3, 0x1, R11 ;  /* 0x00000001030f1824 */ /* 0x000fe400078e020b */
[----:B-1----:R-:W-:-:S04]  /*0a50*/  @P1 IMAD.WIDE R12, R13, 0x4, R6 ;  /* 0x000000040d0c1825 */ /* 0x002fc800078e0206 */
[----:B------:R-:W-:Y:S02]  /*0a60*/  @P1 IMAD.WIDE R14, R15, 0x4, R6 ;  /* 0x000000040f0e1825 */ /* 0x000fe400078e0206 */
[----:B0-----:R-:W2:Y:S04]  /*0a70*/  @P1 LDG.E R12, desc[UR4][R12.64] ;  /* 0x000000040c0c1981 */ /* 0x001ea8000c1e1900 */
[----:B------:R-:W2:Y:S01]  /*0a80*/  @P1 LDG.E R15, desc[UR4][R14.64] ;  /* 0x000000040e0f1981 */ /* 0x000ea2000c1e1900 */
[----:B------:R-:W-:-:S05]  /*0a90*/  VIADD R5, R11, 0x1 ;  /* 0x000000010b057836 */ /* 0x000fca0000000000 */
[----:B------:R-:W-:-:S13]  /*0aa0*/  ISETP.NE.AND P0, PT, R5, R0, PT ;  /* 0x000000000500720c */ /* 0x000fda0003f05270 */
[----:B------:R-:W0:Y:S01]  /*0ab0*/  @P0 LDC.64 R8, c[0x0][0x380] ;  /* 0x0000e000ff080b82 */ /* 0x000e220000000a00 */
[----:B------:R-:W-:Y:S02]  /*0ac0*/  @P0 SHF.R.S32.HI R10, RZ, 0x1f, R11 ;  /* 0x0000001fff0a0819 */ /* 0x000fe4000001140b */
[----:B------:R-:W-:-:S04]  /*0ad0*/  @P0 IADD3 R16, P3, PT, R3, R11, RZ ;  /* 0x0000000b03100210 */ /* 0x000fc80007f7e0ff */
[----:B------:R-:W-:Y:S01]  /*0ae0*/  @P0 LEA.HI.X.SX32 R10, R3, R10, 0x1, P3 ;  /* 0x0000000a030a0211 */ /* 0x000fe200018f0eff */
[----:B------:R-:W1:Y:S01]  /*0af0*/  @P0 LDC.64 R6, c[0x0][0x380] ;  /* 0x0000e000ff060b82 */ /* 0x000e620000000a00 */
[----:B--2---:R-:W-:-:S04]  /*0b00*/  @P1 FSETP.GT.AND P2, PT, R12, R15, PT ;  /* 0x0000000f0c00120b */ /* 0x004fc80003f44000 */
[----:B------:R-:W-:Y:S02]  /*0b10*/  @P1 SEL R2, R11, R2, P2 ;  /* 0x000000020b021207 */ /* 0x000fe40001000000 */
[----:B0-----:R-:W-:-:S03]  /*0b20*/  @P0 LEA R8, P1, R16, R8, 0x2 ;  /* 0x0000000810080211 */ /* 0x001fc600078210ff */
[----:B------:R-:W-:Y:S01]  /*0b30*/  @P0 IMAD.IADD R13, R2, 0x1, R3 ;  /* 0x00000001020d0824 */ /* 0x000fe200078e0203 */
[----:B------:R-:W-:-:S03]  /*0b40*/  @P0 LEA.HI.X R9, R16, R9, R10, 0x2, P1 ;  /* 0x0000000910090211 */ /* 0x000fc600008f140a */
[----:B-1----:R-:W-:Y:S02]  /*0b50*/  @P0 IMAD.WIDE R6, R13, 0x4, R6 ;  /* 0x000000040d060825 */ /* 0x002fe400078e0206 */
[----:B------:R-:W2:Y:S04]  /*0b60*/  @P0 LDG.E R8, desc[UR4][R8.64+0x4] ;  /* 0x0000040408080981 */ /* 0x000ea8000c1e1900 */
[----:B------:R-:W2:Y:S01]  /*0b70*/  @P0 LDG.E R7, desc[UR4][R6.64] ;  /* 0x0000000406070981 */ /* 0x000ea2000c1e1900 */
[----:B------:R-:W-:Y:S01]  /*0b80*/  VIADD R11, R11, 0x2 ;  /* 0x000000020b0b7836 */ /* 0x000fe20000000000 */
[----:B--2---:R-:W-:-:S04]  /*0b90*/  @P0 FSETP.GT.AND P1, PT, R7, R8, PT ;  /* 0x000000080700020b */ /* 0x004fc80003f24000 */
[----:B------:R-:W-:-:S09]  /*0ba0*/  @P0 SEL R2, R5, R2, P1 ;  /* 0x0000000205020207 */ /* 0x000fd20000800000 */
.L_x_7:
[----:B------:R-:W-:Y:S01]  /*0bb0*/  ISETP.NE.AND P0, PT, R11, R0, PT ;  /* 0x000000000b00720c */ /* 0x000fe20003f05270 */
[----:B------:R-:W-:Y:S03]  /*0bc0*/  BSSY.RECONVERGENT B0, `(.L_x_3) ;  /* 0x000000c000007945 */ /* 0x000fe60003800200 */
[----:B------:R-:W-:-:S13]  /*0bd0*/  ISETP.NE.U32.OR P0, PT, R4, 0x1, !P0 ;  /* 0x000000010400780c */ /* 0x000fda0004705470 */
[----:B------:R-:W-:Y:S05]  /*0be0*/  @P0 BRA `(.L_x_8) ;  /* 0x0000000000240947 */ /* 0x000fea0003800000 */
[----:B------:R-:W1:Y:S01]  /*0bf0*/  LDC.64 R4, c[0x0][0x380] ;  /* 0x0000e000ff047b82 */ /* 0x000e620000000a00 */
[----:B------:R-:W-:Y:S02]  /*0c00*/  IMAD.IADD R7, R2, 0x1, R3 ;  /* 0x0000000102077824 */ /* 0x000fe400078e0203 */
[----:B------:R-:W-:Y:S02]  /*0c10*/  IMAD.IADD R3, R3, 0x1, R11 ;  /* 0x0000000103037824 */ /* 0x000fe400078e020b */
[----:B-1----:R-:W-:-:S04]  /*0c20*/  IMAD.WIDE R6, R7, 0x4, R4 ;  /* 0x0000000407067825 */ /* 0x002fc800078e0204 */
[----:B------:R-:W-:Y:S02]  /*0c30*/  IMAD.WIDE R4, R3, 0x4, R4 ;  /* 0x0000000403047825 */ /* 0x000fe400078e0204 */
[----:B0-----:R-:W2:Y:S04]  /*0c40*/  LDG.E R7, desc[UR4][R6.64] ;  /* 0x0000000406077981 */ /* 0x001ea8000c1e1900 */
[----:B------:R-:W2:Y:S02]  /*0c50*/  LDG.E R4, desc[UR4][R4.64] ;  /* 0x0000000404047981 */ /* 0x000ea4000c1e1900 */
[----:B--2---:R-:W-:-:S04]  /*0c60*/  FSETP.GT.AND P0, PT, R7, R4, PT ;  /* 0x000000040700720b */ /* 0x004fc80003f04000 */
[----:B------:R-:W-:-:S09]  /*0c70*/  SEL R2, R11, R2, P0 ;  /* 0x000000020b027207 */ /* 0x000fd20000000000 */
.L_x_8:
[----:B0-----:R-:W-:Y:S05]  /*0c80*/  BSYNC.RECONVERGENT B0 ;  /* 0x0000000000007941 */ /* 0x001fea0003800200 */
.L_x_3:
[----:B------:R-:W1:Y:S02]  /*0c90*/  LDC.64 R4, c[0x0][0x388] ;  /* 0x0000e200ff047b82 */ /* 0x000e640000000a00 */
[----:B-1----:R-:W-:-:S05]  /*0ca0*/  IMAD.WIDE R4, R0, 0x4, R4 ;  /* 0x0000000400047825 */ /* 0x002fca00078e0204 */
[----:B0-----:R-:W-:Y:S01]  /*0cb0*/  STG.E desc[UR4][R4.64], R2 ;  /* 0x0000000204007986 */ /* 0x001fe2000c101904 */
[----:B------:R-:W-:Y:S05]  /*0cc0*/  EXIT ;  /* 0x000000000000794d */ /* 0x000fea0003800000 */
.L_x_9:
        /* <DEDUP_REMOVED lines=11> */
.L_x_11:


//--------------------- .nv.shared.reserved.0     --------------------------
	.section	.nv.shared.reserved.0,"aw",@nobits
	.weak		__nv_reservedSMEM_offset_0_alias
	.size		__nv_reservedSMEM_offset_0_alias, 0, 64
	.other		__nv_reservedSMEM_offset_0_alias,@"STO_CUDA_RESERVED_SHARED STV_DEFAULT"
__nv_reservedSMEM_offset_0_alias:
	.zero		0
	.zero		64


//--------------------- .nv.constant0._Z15cal_dist_matrixPKfPfi --------------------------
	.section	.nv.constant0._Z15cal_dist_matrixPKfPfi,"a",@progbits
	.sectionflags	@""
	.align	4
.nv.constant0._Z15cal_dist_matrixPKfPfi:
	.zero		916


//--------------------- .nv.constant0._Z12calc_nearestPKfPii --------------------------
	.section	.nv.constant0._Z12calc_nearestPKfPii,"a",@progbits
	.sectionflags	@""
	.align	4
.nv.constant0._Z12calc_nearestPKfPii:
	.zero		916


//--------------------- SYMBOLS --------------------------

	.type		.nv.reservedSmem.offset0,@object
	.size		.nv.reservedSmem.offset0,0x4
